//
// Generated by NVIDIA NVVM Compiler
//
// Compiler Build ID: CL-36424714
// Cuda compilation tools, release 13.0, V13.0.88
// Based on NVVM 20.0.0
//

.version 9.0
.target sm_100
.address_size 64

	// .globl	_Z12simpleKernelP8ParticlemlP17curandStateXORWOWmm
.global .align 4 .b8 precalc_xorwow_matrix[102400];
.global .align 4 .b8 precalc_xorwow_offset_matrix[102400];
.global .align 4 .b8 mrg32k3aM1[2304];
.global .align 4 .b8 mrg32k3aM2[2304];
.global .align 4 .b8 mrg32k3aM1SubSeq[2016];
.global .align 4 .b8 mrg32k3aM2SubSeq[2016];
.global .align 4 .b8 mrg32k3aM1Seq[2304];
.global .align 4 .b8 mrg32k3aM2Seq[2304];
.const .align 8 .b8 __cr_lgamma_table[72];

.visible .entry _Z12simpleKernelP8ParticlemlP17curandStateXORWOWmm(
	.param .u64 .ptr .align 1 _Z12simpleKernelP8ParticlemlP17curandStateXORWOWmm_param_0,
	.param .u64 _Z12simpleKernelP8ParticlemlP17curandStateXORWOWmm_param_1,
	.param .u64 _Z12simpleKernelP8ParticlemlP17curandStateXORWOWmm_param_2,
	.param .u64 .ptr .align 1 _Z12simpleKernelP8ParticlemlP17curandStateXORWOWmm_param_3,
	.param .u64 _Z12simpleKernelP8ParticlemlP17curandStateXORWOWmm_param_4,
	.param .u64 _Z12simpleKernelP8ParticlemlP17curandStateXORWOWmm_param_5
)
{
	.reg .pred 	%p<3>;
	.reg .b32 	%r<11>;
	.reg .b32 	%f<14>;
	.reg .b64 	%rd<9>;

	ld.param.u64 	%rd2, [_Z12simpleKernelP8ParticlemlP17curandStateXORWOWmm_param_0];
	ld.param.u64 	%rd4, [_Z12simpleKernelP8ParticlemlP17curandStateXORWOWmm_param_1];
	ld.param.u64 	%rd3, [_Z12simpleKernelP8ParticlemlP17curandStateXORWOWmm_param_4];
	ld.param.u32 	%r1, [_Z12simpleKernelP8ParticlemlP17curandStateXORWOWmm_param_5];
	mov.u32 	%r2, %ctaid.x;
	mov.u32 	%r3, %ntid.x;
	mov.u32 	%r4, %tid.x;
	mad.lo.s32 	%r5, %r2, %r3, %r4;
	add.s32 	%r6, %r5, %r1;
	cvt.s64.s32 	%rd1, %r6;
	setp.le.u64 	%p1, %rd4, %rd1;
	@%p1 bra 	$L__BB0_2;
	cvta.to.global.u64 	%rd5, %rd2;
	mad.lo.s64 	%rd6, %rd1, 24, %rd5;
	ld.global.f32 	%f1, [%rd6+12];
	ld.global.f32 	%f2, [%rd6+16];
	ld.global.f32 	%f3, [%rd6+20];
	mul.lo.s64 	%rd7, %rd3, -8116567392432202711;
	mov.b64 	{%r7, %r8}, %rd7;
	shf.r.wrap.b32 	%r9, %r8, %r7, 2;
	shf.r.wrap.b32 	%r10, %r7, %r8, 2;
	mov.b64 	%rd8, {%r10, %r9};
	setp.lt.u64 	%p2, %rd8, 184467440737095517;
	selp.f32 	%f4, 0f3DCCCCCD, 0f00000000, %p2;
	add.f32 	%f5, %f4, %f1;
	add.f32 	%f6, %f4, %f2;
	add.f32 	%f7, %f4, %f3;
	st.global.f32 	[%rd6+12], %f5;
	st.global.f32 	[%rd6+16], %f6;
	st.global.f32 	[%rd6+20], %f7;
	ld.global.f32 	%f8, [%rd6];
	ld.global.f32 	%f9, [%rd6+4];
	ld.global.f32 	%f10, [%rd6+8];
	add.f32 	%f11, %f8, %f5;
	add.f32 	%f12, %f9, %f6;
	add.f32 	%f13, %f10, %f7;
	st.global.f32 	[%rd6], %f11;
	st.global.f32 	[%rd6+4], %f12;
	st.global.f32 	[%rd6+8], %f13;
$L__BB0_2:
	ret;

}


// ===== COMPILED SASS (sm_100) =====

	.target	sm_100

	.elftype	@"ET_EXEC"


//--------------------- .note.nv.tkinfo           --------------------------
	.section	.note.nv.tkinfo,"",@"SHT_NOTE"
	.sectionflags	@"SHF_NOTE_NV_TKINFO"
	.tkinfo
        /*0018*/ 	.word	0x00000002
        /*0030*/ 	.string	""
        /*0030*/ 	.string	"ptxas"
        /*0030*/ 	.string	"Cuda compilation tools, release 13.0, V13.0.88"
        /*0030*/ 	.string	"Build cuda_13.0.r13.0/compiler.36424714_0"
        /*0030*/ 	.string	"-arch sm_100 -m 64 "



//--------------------- .note.nv.cuinfo           --------------------------
	.section	.note.nv.cuinfo,"",@"SHT_NOTE"
	.sectionflags	@"SHF_NOTE_NV_CUINFO"
        /*0018*/ 	.short	0x0002
        /*001a*/ 	.short	0x0064
        /*001c*/ 	.short	0x0082
	.zero		2


//--------------------- .nv.info                  --------------------------
	.section	.nv.info,"",@"SHT_CUDA_INFO"
	.align	4


	//----- nvinfo : EIATTR_REGCOUNT
	.align		4
        /*0000*/ 	.byte	0x04, 0x2f
        /*0002*/ 	.short	(.L_10 - .L_9)
	.align		4
.L_9:
        /*0004*/ 	.word	index@(_Z12simpleKernelP8ParticlemlP17curandStateXORWOWmm)
        /*0008*/ 	.word	0x00000012


	//----- nvinfo : EIATTR_FRAME_SIZE
	.align		4
.L_10:
        /*000c*/ 	.byte	0x04, 0x11
        /*000e*/ 	.short	(.L_12 - .L_11)
	.align		4
.L_11:
        /*0010*/ 	.word	index@(_Z12simpleKernelP8ParticlemlP17curandStateXORWOWmm)
        /*0014*/ 	.word	0x00000000


	//----- nvinfo : EIATTR_MIN_STACK_SIZE
	.align		4
.L_12:
        /*0018*/ 	.byte	0x04, 0x12
        /*001a*/ 	.short	(.L_14 - .L_13)
	.align		4
.L_13:
        /*001c*/ 	.word	index@(_Z12simpleKernelP8ParticlemlP17curandStateXORWOWmm)
        /*0020*/ 	.word	0x00000000
.L_14:


//--------------------- .nv.compat                --------------------------
	.section	.nv.compat,"",@"SHT_CUDA_COMPAT_INFO"
	.align	4
        /*0000*/ 	.byte	0x02, 0x09, 0x00, 0x00, 0x02, 0x02, 0x01, 0x00, 0x02, 0x05, 0x05, 0x00, 0x03, 0x07, 0x01, 0x01
        /*0010*/ 	.byte	0x02, 0x03, 0x00, 0x00, 0x02, 0x06, 0x01, 0x00, 0x04, 0x0b, 0x08, 0x00, 0x09, 0x00, 0x00, 0x00
        /*0020*/ 	.byte	0x00, 0x00, 0x00, 0x00


//--------------------- .nv.info._Z12simpleKernelP8ParticlemlP17curandStateXORWOWmm --------------------------
	.section	.nv.info._Z12simpleKernelP8ParticlemlP17curandStateXORWOWmm,"",@"SHT_CUDA_INFO"
	.sectionflags	@""
	.align	4


	//----- nvinfo : EIATTR_CUDA_API_VERSION
	.align		4
        /*0000*/ 	.byte	0x04, 0x37
        /*0002*/ 	.short	(.L_16 - .L_15)
.L_15:
        /*0004*/ 	.word	0x00000082


	//----- nvinfo : EIATTR_KPARAM_INFO
	.align		4
.L_16:
        /*0008*/ 	.byte	0x04, 0x17
        /*000a*/ 	.short	(.L_18 - .L_17)
.L_17:
        /*000c*/ 	.word	0x00000000
        /*0010*/ 	.short	0x0005
        /*0012*/ 	.short	0x0028
        /*0014*/ 	.byte	0x00, 0xf0, 0x21, 0x00


	//----- nvinfo : EIATTR_KPARAM_INFO
	.align		4
.L_18:
        /*0018*/ 	.byte	0x04, 0x17
        /*001a*/ 	.short	(.L_20 - .L_19)
.L_19:
        /*001c*/ 	.word	0x00000000
        /*0020*/ 	.short	0x0004
        /*0022*/ 	.short	0x0020
        /*0024*/ 	.byte	0x00, 0xf0, 0x21, 0x00


	//----- nvinfo : EIATTR_KPARAM_INFO
	.align		4
.L_20:
        /*0028*/ 	.byte	0x04, 0x17
        /*002a*/ 	.short	(.L_22 - .L_21)
.L_21:
        /*002c*/ 	.word	0x00000000
        /*0030*/ 	.short	0x0003
        /*0032*/ 	.short	0x0018
        /*0034*/ 	.byte	0x00, 0xf5, 0x21, 0x00


	//----- nvinfo : EIATTR_KPARAM_INFO
	.align		4
.L_22:
        /*0038*/ 	.byte	0x04, 0x17
        /*003a*/ 	.short	(.L_24 - .L_23)
.L_23:
        /*003c*/ 	.word	0x00000000
        /*0040*/ 	.short	0x0002
        /*0042*/ 	.short	0x0010
        /*0044*/ 	.byte	0x00, 0xf0, 0x21, 0x00


	//----- nvinfo : EIATTR_KPARAM_INFO
	.align		4
.L_24:
        /*0048*/ 	.byte	0x04, 0x17
        /*004a*/ 	.short	(.L_26 - .L_25)
.L_25:
        /*004c*/ 	.word	0x00000000
        /*0050*/ 	.short	0x0001
        /*0052*/ 	.short	0x0008
        /*0054*/ 	.byte	0x00, 0xf0, 0x21, 0x00


	//----- nvinfo : EIATTR_KPARAM_INFO
	.align		4
.L_26:
        /*0058*/ 	.byte	0x04, 0x17
        /*005a*/ 	.short	(.L_28 - .L_27)
.L_27:
        /*005c*/ 	.word	0x00000000
        /*0060*/ 	.short	0x0000
        /*0062*/ 	.short	0x0000
        /*0064*/ 	.byte	0x00, 0xf5, 0x21, 0x00


	//----- nvinfo : EIATTR_SPARSE_MMA_MASK
	.align		4
.L_28:
        /*0068*/ 	.byte	0x03, 0x50
        /*006a*/ 	.short	0x0000


	//----- nvinfo : EIATTR_MAXREG_COUNT
	.align		4
        /*006c*/ 	.byte	0x03, 0x1b
        /*006e*/ 	.short	0x00ff


	//----- nvinfo : EIATTR_MERCURY_ISA_VERSION
	.align		4
        /*0070*/ 	.byte	0x03, 0x5f
        /*0072*/ 	.short	0x0101


	//----- nvinfo : EIATTR_VRC_CTA_INIT_COUNT
	.align		4
        /*0074*/ 	.byte	0x02, 0x4a
	.zero		1
	.zero		1


	//----- nvinfo : EIATTR_EXIT_INSTR_OFFSETS
	.align		4
        /*0078*/ 	.byte	0x04, 0x1c
        /*007a*/ 	.short	(.L_30 - .L_29)


	//   ....[0]....
.L_29:
        /*007c*/ 	.word	0x000000b0


	//   ....[1]....
        /*0080*/ 	.word	0x000002d0


	//----- nvinfo : EIATTR_CBANK_PARAM_SIZE
	.align		4
.L_30:
        /*0084*/ 	.byte	0x03, 0x19
        /*0086*/ 	.short	0x0030


	//----- nvinfo : EIATTR_PARAM_CBANK
	.align		4
        /*0088*/ 	.byte	0x04, 0x0a
        /*008a*/ 	.short	(.L_32 - .L_31)
	.align		4
.L_31:
        /*008c*/ 	.word	index@(.nv.constant0._Z12simpleKernelP8ParticlemlP17curandStateXORWOWmm)
        /*0090*/ 	.short	0x0380
        /*0092*/ 	.short	0x0030


	//----- nvinfo : EIATTR_SW_WAR
	.align		4
.L_32:
        /*0094*/ 	.byte	0x04, 0x36
        /*0096*/ 	.short	(.L_34 - .L_33)
.L_33:
        /*0098*/ 	.word	0x00000008
.L_34:


//--------------------- .nv.callgraph             --------------------------
	.section	.nv.callgraph,"",@"SHT_CUDA_CALLGRAPH"
	.align	4
	.sectionentsize	8
	.align		4
        /*0000*/ 	.word	0x00000000
	.align		4
        /*0004*/ 	.word	0xffffffff
	.align		4
        /*0008*/ 	.word	0x00000000
	.align		4
        /*000c*/ 	.word	0xfffffffe
	.align		4
        /*0010*/ 	.word	0x00000000
	.align		4
        /*0014*/ 	.word	0xfffffffd
	.align		4
        /*0018*/ 	.word	0x00000000
	.align		4
        /*001c*/ 	.word	0xfffffffc


//--------------------- .nv.constant4             --------------------------
	.section	.nv.constant4,"a",@progbits
	.align	8
	.align		8
.nv.constant4:
        /*0000*/ 	.dword	precalc_xorwow_matrix
	.align		8
        /*0008*/ 	.dword	precalc_xorwow_offset_matrix
	.align		8
        /*0010*/ 	.dword	mrg32k3aM1
	.align		8
        /*0018*/ 	.dword	mrg32k3aM2
	.align		8
        /*0020*/ 	.dword	mrg32k3aM1SubSeq
	.align		8
        /*0028*/ 	.dword	mrg32k3aM2SubSeq
	.align		8
        /*0030*/ 	.dword	mrg32k3aM1Seq
	.align		8
        /*0038*/ 	.dword	mrg32k3aM2Seq


//--------------------- .nv.constant3             --------------------------
	.section	.nv.constant3,"a",@progbits
	.align	8
.nv.constant3:
	.type		__cr_lgamma_table,@object
	.size		__cr_lgamma_table,(.L_8 - __cr_lgamma_table)
__cr_lgamma_table:
        /*0000*/ 	.byte	0x00, 0x00, 0x00, 0x00, 0x00, 0x00, 0x00, 0x00, 0x00, 0x00, 0x00, 0x00, 0x00, 0x00, 0x00, 0x00
        /*0010*/ 	.byte	0xef, 0x39, 0xfa, 0xfe, 0x42, 0x2e, 0xe6, 0x3f, 0x02, 0x20, 0x2a, 0xfa, 0x0b, 0xab, 0xfc, 0x3f
        /*0020*/ 	.byte	0xf9, 0x2c, 0x92, 0x7c, 0xa7, 0x6c, 0x09, 0x40, 0xc9, 0x79, 0x44, 0x3c, 0x64, 0x26, 0x13, 0x40
        /*0030*/ 	.byte	0xca, 0x01, 0xcf, 0x3a, 0x27, 0x51, 0x1a, 0x40, 0x30, 0xcc, 0x2d, 0xf3, 0xe1, 0x0c, 0x21, 0x40
        /*0040*/ 	.byte	0x0d, 0xb7, 0xfc, 0x82, 0x8e, 0x35, 0x25, 0x40
.L_8:


//--------------------- .text._Z12simpleKernelP8ParticlemlP17curandStateXORWOWmm --------------------------
	.section	.text._Z12simpleKernelP8ParticlemlP17curandStateXORWOWmm,"ax",@progbits
	.align	128
        .global         _Z12simpleKernelP8ParticlemlP17curandStateXORWOWmm
        .type           _Z12simpleKernelP8ParticlemlP17curandStateXORWOWmm,@function
        .size           _Z12simpleKernelP8ParticlemlP17curandStateXORWOWmm,(.L_x_1 - _Z12simpleKernelP8ParticlemlP17curandStateXORWOWmm)
        .other          _Z12simpleKernelP8ParticlemlP17curandStateXORWOWmm,@"STO_CUDA_ENTRY STV_DEFAULT"
_Z12simpleKernelP8ParticlemlP17curandStateXORWOWmm:
.text._Z12simpleKernelP8ParticlemlP17curandStateXORWOWmm:
[----:B------:R-:W-:Y:S01]  /*0000*/  LDC R1, c[0x0][0x37c] ;  /* 0x0000df00ff017b82 */ /* 0x000fe20000000800 */
[----:B------:R-:W0:Y:S07]  /*0010*/  S2R R3, SR_TID.X ;  /* 0x0000000000037919 */ /* 0x000e2e0000002100 */
[----:B------:R-:W0:Y:S01]  /*0020*/  S2UR UR4, SR_CTAID.X ;  /* 0x00000000000479c3 */ /* 0x000e220000002500 */
[----:B------:R-:W1:Y:S01]  /*0030*/  LDCU UR5, c[0x0][0x3a8] ;  /* 0x00007500ff0577ac */ /* 0x000e620008000800 */
[----:B------:R-:W2:Y:S06]  /*0040*/  LDCU.64 UR6, c[0x0][0x388] ;  /* 0x00007100ff0677ac */ /* 0x000eac0008000a00 */
[----:B------:R-:W0:Y:S02]  /*0050*/  LDC R0, c[0x0][0x360] ;  /* 0x0000d800ff007b82 */ /* 0x000e240000000800 */
[----:B0-----:R-:W-:-:S05]  /*0060*/  IMAD R0, R0, UR4, R3 ;  /* 0x0000000400007c24 */ /* 0x001fca000f8e0203 */
[----:B-1----:R-:W-:-:S04]  /*0070*/  IADD3 R5, PT, PT, R0, UR5, RZ ;  /* 0x0000000500057c10 */ /* 0x002fc8000fffe0ff */
[----:B--2---:R-:W-:Y:S02]  /*0080*/  ISETP.GE.U32.AND P0, PT, R5, UR6, PT ;  /* 0x0000000605007c0c */ /* 0x004fe4000bf06070 */
[----:B------:R-:W-:-:S04]  /*0090*/  SHF.R.S32.HI R0, RZ, 0x1f, R5 ;  /* 0x0000001fff007819 */ /* 0x000fc80000011405 */
[----:B------:R-:W-:-:S13]  /*00a0*/  ISETP.GE.U32.AND.EX P0, PT, R0, UR7, PT, P0 ;  /* 0x0000000700007c0c */ /* 0x000fda000bf06100 */
[----:B------:R-:W-:Y:S05]  /*00b0*/  @P0 EXIT ;  /* 0x000000000000094d */ /* 0x000fea0003800000 */
[----:B------:R-:W0:Y:S01]  /*00c0*/  LDC.64 R2, c[0x0][0x380] ;  /* 0x0000e000ff027b82 */ /* 0x000e220000000a00 */
[----:B------:R-:W1:Y:S01]  /*00d0*/  LDCU.64 UR4, c[0x0][0x358] ;  /* 0x00006b00ff0477ac */ /* 0x000e620008000a00 */
[----:B------:R-:W-:Y:S02]  /*00e0*/  IMAD R7, R0, 0x18, RZ ;  /* 0x0000001800077824 */ /* 0x000fe400078e02ff */
[----:B0-----:R-:W-:-:S04]  /*00f0*/  IMAD.WIDE.U32 R2, R5, 0x18, R2 ;  /* 0x0000001805027825 */ /* 0x001fc800078e0002 */
[----:B------:R-:W0:Y:S01]  /*0100*/  LDC.64 R4, c[0x0][0x3a0] ;  /* 0x0000e800ff047b82 */ /* 0x000e220000000a00 */
[----:B------:R-:W-:-:S05]  /*0110*/  IADD3 R3, PT, PT, R3, R7, RZ ;  /* 0x0000000703037210 */ /* 0x000fca0007ffe0ff */
[----:B-1----:R-:W2:Y:S04]  /*0120*/  LDG.E R0, desc[UR4][R2.64+0xc] ;  /* 0x00000c0402007981 */ /* 0x002ea8000c1e1900 */
[----:B------:R-:W3:Y:S04]  /*0130*/  LDG.E R6, desc[UR4][R2.64+0x10] ;  /* 0x0000100402067981 */ /* 0x000ee8000c1e1900 */
[----:B------:R-:W4:Y:S04]  /*0140*/  LDG.E R7, desc[UR4][R2.64+0x14] ;  /* 0x0000140402077981 */ /* 0x000f28000c1e1900 */
[----:B------:R-:W5:Y:S04]  /*0150*/  LDG.E R8, desc[UR4][R2.64] ;  /* 0x0000000402087981 */ /* 0x000f68000c1e1900 */
[----:B------:R-:W5:Y:S04]  /*0160*/  LDG.E R10, desc[UR4][R2.64+0x4] ;  /* 0x00000404020a7981 */ /* 0x000f68000c1e1900 */
[----:B------:R-:W5:Y:S01]  /*0170*/  LDG.E R12, desc[UR4][R2.64+0x8] ;  /* 0x00000804020c7981 */ /* 0x000f62000c1e1900 */
[----:B0-----:R-:W-:-:S04]  /*0180*/  IMAD R5, R5, -0x3d70a3d7, RZ ;  /* 0xc28f5c2905057824 */ /* 0x001fc800078e02ff */
[C---:B------:R-:W-:Y:S02]  /*0190*/  IMAD R9, R4.reuse, -0x70a3d70b, R5 ;  /* 0x8f5c28f504097824 */ /* 0x040fe400078e0205 */
[----:B------:R-:W-:-:S05]  /*01a0*/  IMAD.WIDE.U32 R4, R4, -0x3d70a3d7, RZ ;  /* 0xc28f5c2904047825 */ /* 0x000fca00078e00ff */
[----:B------:R-:W-:-:S04]  /*01b0*/  IADD3 R9, PT, PT, R5, R9, RZ ;  /* 0x0000000905097210 */ /* 0x000fc80007ffe0ff */
[----:B------:R-:W-:Y:S02]  /*01c0*/  SHF.R.W.U32 R5, R4, 0x2, R9 ;  /* 0x0000000204057819 */ /* 0x000fe40000001e09 */
[----:B------:R-:W-:Y:S02]  /*01d0*/  SHF.R.W.U32 R4, R9, 0x2, R4 ;  /* 0x0000000209047819 */ /* 0x000fe40000001e04 */
[----:B------:R-:W-:-:S04]  /*01e0*/  ISETP.GE.U32.AND P0, PT, R5, -0xa3d70a3, PT ;  /* 0xf5c28f5d0500780c */ /* 0x000fc80003f06070 */
[----:B------:R-:W-:-:S04]  /*01f0*/  ISETP.GE.U32.AND.EX P0, PT, R4, 0x28f5c28, PT, P0 ;  /* 0x028f5c280400780c */ /* 0x000fc80003f06100 */
[----:B------:R-:W-:-:S05]  /*0200*/  FSEL R5, RZ, 0.10000000149011611938, P0 ;  /* 0x3dcccccdff057808 */ /* 0x000fca0000000000 */
[--C-:B--2---:R-:W-:Y:S01]  /*0210*/  FADD R9, R0, R5.reuse ;  /* 0x0000000500097221 */ /* 0x104fe20000000000 */
[----:B---3--:R-:W-:-:S04]  /*0220*/  FADD R11, R6, R5 ;  /* 0x00000005060b7221 */ /* 0x008fc80000000000 */
[----:B------:R-:W-:Y:S01]  /*0230*/  STG.E desc[UR4][R2.64+0xc], R9 ;  /* 0x00000c0902007986 */ /* 0x000fe2000c101904 */
[----:B----4-:R-:W-:-:S03]  /*0240*/  FADD R7, R7, R5 ;  /* 0x0000000507077221 */ /* 0x010fc60000000000 */
[----:B------:R-:W-:Y:S01]  /*0250*/  STG.E desc[UR4][R2.64+0x10], R11 ;  /* 0x0000100b02007986 */ /* 0x000fe2000c101904 */
[----:B-----5:R-:W-:-:S03]  /*0260*/  FADD R5, R9, R8 ;  /* 0x0000000809057221 */ /* 0x020fc60000000000 */
[----:B------:R-:W-:Y:S01]  /*0270*/  STG.E desc[UR4][R2.64+0x14], R7 ;  /* 0x0000140702007986 */ /* 0x000fe2000c101904 */
[----:B------:R-:W-:-:S03]  /*0280*/  FADD R13, R11, R10 ;  /* 0x0000000a0b0d7221 */ /* 0x000fc60000000000 */
[----:B------:R-:W-:Y:S01]  /*0290*/  STG.E desc[UR4][R2.64], R5 ;  /* 0x0000000502007986 */ /* 0x000fe2000c101904 */
[----:B------:R-:W-:-:S03]  /*02a0*/  FADD R15, R7, R12 ;  /* 0x0000000c070f7221 */ /* 0x000fc60000000000 */
[----:B------:R-:W-:Y:S04]  /*02b0*/  STG.E desc[UR4][R2.64+0x4], R13 ;  /* 0x0000040d02007986 */ /* 0x000fe8000c101904 */
[----:B------:R-:W-:Y:S01]  /*02c0*/  STG.E desc[UR4][R2.64+0x8], R15 ;  /* 0x0000080f02007986 */ /* 0x000fe2000c101904 */
[----:B------:R-:W-:Y:S05]  /*02d0*/  EXIT ;  /* 0x000000000000794d */ /* 0x000fea0003800000 */
.L_x_0:
[----:B------:R-:W-:-:S00]  /*02e0*/  BRA `(.L_x_0) ;  /* 0xfffffffc00fc7947 */ /* 0x000fc0000383ffff */
[----:B------:R-:W-:-:S00]  /*02f0*/  NOP ;  /* 0x0000000000007918 */ /* 0x000fc00000000000 */
        /* <DEDUP_REMOVED lines=8> */
.L_x_1:


//--------------------- .nv.global.init           --------------------------
	.section	.nv.global.init,"aw",@progbits
	.align	4
.nv.global.init:
	.type		mrg32k3aM1SubSeq,@object
	.size		mrg32k3aM1SubSeq,(mrg32k3aM2SubSeq - mrg32k3aM1SubSeq)
mrg32k3aM1SubSeq:
        /*0000*/ 	.byte	0x0b, 0xcc, 0xee, 0x04, 0x73, 0x29, 0x8b, 0x6f, 0xf6, 0x53, 0x03, 0xf6, 0x23, 0xf6, 0xea, 0xda
        /* <DEDUP_REMOVED lines=125> */
	.type		mrg32k3aM2SubSeq,@object
	.size		mrg32k3aM2SubSeq,(mrg32k3aM1 - mrg32k3aM2SubSeq)
mrg32k3aM2SubSeq:
        /* <DEDUP_REMOVED lines=126> */
	.type		mrg32k3aM1,@object
	.size		mrg32k3aM1,(mrg32k3aM1Seq - mrg32k3aM1)
mrg32k3aM1:
        /* <DEDUP_REMOVED lines=144> */
	.type		mrg32k3aM1Seq,@object
	.size		mrg32k3aM1Seq,(mrg32k3aM2 - mrg32k3aM1Seq)
mrg32k3aM1Seq:
        /* <DEDUP_REMOVED lines=144> */
	.type		mrg32k3aM2,@object
	.size		mrg32k3aM2,(mrg32k3aM2Seq - mrg32k3aM2)
mrg32k3aM2:
        /* <DEDUP_REMOVED lines=144> */
	.type		mrg32k3aM2Seq,@object
	.size		mrg32k3aM2Seq,(precalc_xorwow_matrix - mrg32k3aM2Seq)
mrg32k3aM2Seq:
        /* <DEDUP_REMOVED lines=144> */
	.type		precalc_xorwow_matrix,@object
	.size		precalc_xorwow_matrix,(precalc_xorwow_offset_matrix - precalc_xorwow_matrix)
precalc_xorwow_matrix:
        /* <DEDUP_REMOVED lines=6400> */
	.type		precalc_xorwow_offset_matrix,@object
	.size		precalc_xorwow_offset_matrix,(.L_1 - precalc_xorwow_offset_matrix)
precalc_xorwow_offset_matrix:
        /* <DEDUP_REMOVED lines=6400> */
.L_1:


//--------------------- .nv.shared.reserved.0     --------------------------
	.section	.nv.shared.reserved.0,"aw",@nobits
	.weak		__nv_reservedSMEM_offset_0_alias
	.size		__nv_reservedSMEM_offset_0_alias, 0, 64
	.other		__nv_reservedSMEM_offset_0_alias,@"STO_CUDA_RESERVED_SHARED STV_DEFAULT"
__nv_reservedSMEM_offset_0_alias:
	.zero		0
	.zero		64


//--------------------- .nv.constant0._Z12simpleKernelP8ParticlemlP17curandStateXORWOWmm --------------------------
	.section	.nv.constant0._Z12simpleKernelP8ParticlemlP17curandStateXORWOWmm,"a",@progbits
	.sectionflags	@""
	.align	4
.nv.constant0._Z12simpleKernelP8ParticlemlP17curandStateXORWOWmm:
	.zero		944


//--------------------- SYMBOLS --------------------------

	.type		.nv.reservedSmem.offset0,@object
	.size		.nv.reservedSmem.offset0,0x4
